//
// Generated by NVIDIA NVVM Compiler
//
// Compiler Build ID: CL-36424714
// Cuda compilation tools, release 13.0, V13.0.88
// Based on NVVM 20.0.0
//

.version 9.0
.target sm_100
.address_size 64

	// .globl	_Z22matmul_kernel_baselinePKfS0_Pfj
// _ZZ30matmul_kernel_coalesced_coarsePKfS0_PfjE2As has been demoted
// _ZZ30matmul_kernel_coalesced_coarsePKfS0_PfjE2Bs has been demoted

.visible .entry _Z22matmul_kernel_baselinePKfS0_Pfj(
	.param .u64 .ptr .align 1 _Z22matmul_kernel_baselinePKfS0_Pfj_param_0,
	.param .u64 .ptr .align 1 _Z22matmul_kernel_baselinePKfS0_Pfj_param_1,
	.param .u64 .ptr .align 1 _Z22matmul_kernel_baselinePKfS0_Pfj_param_2,
	.param .u32 _Z22matmul_kernel_baselinePKfS0_Pfj_param_3
)
{
	.reg .pred 	%p<10>;
	.reg .b32 	%r<92>;
	.reg .b32 	%f<67>;
	.reg .b64 	%rd<69>;

	ld.param.u64 	%rd4, [_Z22matmul_kernel_baselinePKfS0_Pfj_param_0];
	ld.param.u64 	%rd5, [_Z22matmul_kernel_baselinePKfS0_Pfj_param_1];
	ld.param.u64 	%rd3, [_Z22matmul_kernel_baselinePKfS0_Pfj_param_2];
	ld.param.u32 	%r44, [_Z22matmul_kernel_baselinePKfS0_Pfj_param_3];
	cvta.to.global.u64 	%rd1, %rd5;
	cvta.to.global.u64 	%rd2, %rd4;
	mov.u32 	%r45, %ctaid.y;
	mov.u32 	%r46, %ntid.y;
	mov.u32 	%r47, %tid.y;
	mad.lo.s32 	%r1, %r45, %r46, %r47;
	mov.u32 	%r48, %ctaid.x;
	mov.u32 	%r49, %ntid.x;
	mul.lo.s32 	%r2, %r48, %r49;
	mov.u32 	%r3, %tid.x;
	add.s32 	%r4, %r2, %r3;
	max.u32 	%r50, %r1, %r4;
	setp.ge.u32 	%p1, %r50, %r44;
	@%p1 bra 	$L__BB0_13;
	mul.lo.s32 	%r5, %r44, %r1;
	add.s32 	%r52, %r44, -1;
	and.b32  	%r6, %r44, 7;
	setp.lt.u32 	%p2, %r52, 7;
	mov.f32 	%f66, 0f00000000;
	mov.b32 	%r90, 0;
	@%p2 bra 	$L__BB0_4;
	and.b32  	%r90, %r44, -8;
	neg.s32 	%r88, %r90;
	add.s32 	%r53, %r3, %r44;
	add.s32 	%r87, %r53, %r2;
	shl.b32 	%r10, %r44, 3;
	shl.b32 	%r54, %r44, 1;
	add.s32 	%r86, %r4, %r54;
	mad.lo.s32 	%r85, %r44, 3, %r4;
	shl.b32 	%r55, %r44, 2;
	add.s32 	%r84, %r4, %r55;
	mad.lo.s32 	%r83, %r44, 5, %r4;
	mad.lo.s32 	%r82, %r44, 6, %r4;
	mad.lo.s32 	%r81, %r44, 7, %r4;
	add.s32 	%r79, %r5, 3;
	mov.f32 	%f66, 0f00000000;
	mov.u32 	%r80, %r4;
$L__BB0_3:
	.pragma "nounroll";
	add.s32 	%r56, %r79, -3;
	mul.wide.u32 	%rd6, %r56, 4;
	add.s64 	%rd7, %rd2, %rd6;
	ld.global.f32 	%f16, [%rd7];
	mul.wide.u32 	%rd8, %r80, 4;
	add.s64 	%rd9, %rd1, %rd8;
	ld.global.f32 	%f17, [%rd9];
	fma.rn.f32 	%f18, %f16, %f17, %f66;
	add.s32 	%r57, %r79, -2;
	mul.wide.u32 	%rd10, %r57, 4;
	add.s64 	%rd11, %rd2, %rd10;
	ld.global.f32 	%f19, [%rd11];
	mul.wide.u32 	%rd12, %r87, 4;
	add.s64 	%rd13, %rd1, %rd12;
	ld.global.f32 	%f20, [%rd13];
	fma.rn.f32 	%f21, %f19, %f20, %f18;
	add.s32 	%r58, %r79, -1;
	mul.wide.u32 	%rd14, %r58, 4;
	add.s64 	%rd15, %rd2, %rd14;
	ld.global.f32 	%f22, [%rd15];
	mul.wide.u32 	%rd16, %r86, 4;
	add.s64 	%rd17, %rd1, %rd16;
	ld.global.f32 	%f23, [%rd17];
	fma.rn.f32 	%f24, %f22, %f23, %f21;
	add.s32 	%r59, %r79, 4;
	mul.wide.u32 	%rd18, %r79, 4;
	add.s64 	%rd19, %rd2, %rd18;
	ld.global.f32 	%f25, [%rd19];
	mul.wide.u32 	%rd20, %r85, 4;
	add.s64 	%rd21, %rd1, %rd20;
	ld.global.f32 	%f26, [%rd21];
	fma.rn.f32 	%f27, %f25, %f26, %f24;
	add.s32 	%r60, %r79, 1;
	mul.wide.u32 	%rd22, %r60, 4;
	add.s64 	%rd23, %rd2, %rd22;
	ld.global.f32 	%f28, [%rd23];
	mul.wide.u32 	%rd24, %r84, 4;
	add.s64 	%rd25, %rd1, %rd24;
	ld.global.f32 	%f29, [%rd25];
	fma.rn.f32 	%f30, %f28, %f29, %f27;
	add.s32 	%r61, %r79, 2;
	mul.wide.u32 	%rd26, %r61, 4;
	add.s64 	%rd27, %rd2, %rd26;
	ld.global.f32 	%f31, [%rd27];
	mul.wide.u32 	%rd28, %r83, 4;
	add.s64 	%rd29, %rd1, %rd28;
	ld.global.f32 	%f32, [%rd29];
	fma.rn.f32 	%f33, %f31, %f32, %f30;
	add.s32 	%r62, %r79, 3;
	mul.wide.u32 	%rd30, %r62, 4;
	add.s64 	%rd31, %rd2, %rd30;
	ld.global.f32 	%f34, [%rd31];
	mul.wide.u32 	%rd32, %r82, 4;
	add.s64 	%rd33, %rd1, %rd32;
	ld.global.f32 	%f35, [%rd33];
	fma.rn.f32 	%f36, %f34, %f35, %f33;
	mul.wide.u32 	%rd34, %r59, 4;
	add.s64 	%rd35, %rd2, %rd34;
	ld.global.f32 	%f37, [%rd35];
	mul.wide.u32 	%rd36, %r81, 4;
	add.s64 	%rd37, %rd1, %rd36;
	ld.global.f32 	%f38, [%rd37];
	fma.rn.f32 	%f66, %f37, %f38, %f36;
	add.s32 	%r88, %r88, 8;
	add.s32 	%r87, %r87, %r10;
	add.s32 	%r86, %r86, %r10;
	add.s32 	%r85, %r85, %r10;
	add.s32 	%r84, %r84, %r10;
	add.s32 	%r83, %r83, %r10;
	add.s32 	%r82, %r82, %r10;
	add.s32 	%r81, %r81, %r10;
	add.s32 	%r80, %r80, %r10;
	add.s32 	%r79, %r79, 8;
	setp.ne.s32 	%p3, %r88, 0;
	@%p3 bra 	$L__BB0_3;
$L__BB0_4:
	setp.eq.s32 	%p4, %r6, 0;
	@%p4 bra 	$L__BB0_12;
	and.b32  	%r39, %r44, 3;
	setp.lt.u32 	%p5, %r6, 4;
	@%p5 bra 	$L__BB0_7;
	add.s32 	%r63, %r90, %r5;
	mul.wide.u32 	%rd38, %r63, 4;
	add.s64 	%rd39, %rd2, %rd38;
	ld.global.f32 	%f40, [%rd39];
	mad.lo.s32 	%r64, %r90, %r44, %r4;
	mul.wide.u32 	%rd40, %r64, 4;
	add.s64 	%rd41, %rd1, %rd40;
	ld.global.f32 	%f41, [%rd41];
	fma.rn.f32 	%f42, %f40, %f41, %f66;
	add.s32 	%r65, %r63, 1;
	mul.wide.u32 	%rd42, %r65, 4;
	add.s64 	%rd43, %rd2, %rd42;
	ld.global.f32 	%f43, [%rd43];
	add.s32 	%r66, %r64, %r44;
	mul.wide.u32 	%rd44, %r66, 4;
	add.s64 	%rd45, %rd1, %rd44;
	ld.global.f32 	%f44, [%rd45];
	fma.rn.f32 	%f45, %f43, %f44, %f42;
	add.s32 	%r67, %r63, 2;
	mul.wide.u32 	%rd46, %r67, 4;
	add.s64 	%rd47, %rd2, %rd46;
	ld.global.f32 	%f46, [%rd47];
	add.s32 	%r68, %r66, %r44;
	mul.wide.u32 	%rd48, %r68, 4;
	add.s64 	%rd49, %rd1, %rd48;
	ld.global.f32 	%f47, [%rd49];
	fma.rn.f32 	%f48, %f46, %f47, %f45;
	add.s32 	%r69, %r63, 3;
	mul.wide.u32 	%rd50, %r69, 4;
	add.s64 	%rd51, %rd2, %rd50;
	ld.global.f32 	%f49, [%rd51];
	add.s32 	%r70, %r68, %r44;
	mul.wide.u32 	%rd52, %r70, 4;
	add.s64 	%rd53, %rd1, %rd52;
	ld.global.f32 	%f50, [%rd53];
	fma.rn.f32 	%f66, %f49, %f50, %f48;
	add.s32 	%r90, %r90, 4;
$L__BB0_7:
	setp.eq.s32 	%p6, %r39, 0;
	@%p6 bra 	$L__BB0_12;
	setp.eq.s32 	%p7, %r39, 1;
	@%p7 bra 	$L__BB0_10;
	add.s32 	%r71, %r90, %r5;
	mul.wide.u32 	%rd54, %r71, 4;
	add.s64 	%rd55, %rd2, %rd54;
	ld.global.f32 	%f52, [%rd55];
	mad.lo.s32 	%r72, %r90, %r44, %r4;
	mul.wide.u32 	%rd56, %r72, 4;
	add.s64 	%rd57, %rd1, %rd56;
	ld.global.f32 	%f53, [%rd57];
	fma.rn.f32 	%f54, %f52, %f53, %f66;
	add.s32 	%r73, %r71, 1;
	mul.wide.u32 	%rd58, %r73, 4;
	add.s64 	%rd59, %rd2, %rd58;
	ld.global.f32 	%f55, [%rd59];
	add.s32 	%r74, %r72, %r44;
	mul.wide.u32 	%rd60, %r74, 4;
	add.s64 	%rd61, %rd1, %rd60;
	ld.global.f32 	%f56, [%rd61];
	fma.rn.f32 	%f66, %f55, %f56, %f54;
	add.s32 	%r90, %r90, 2;
$L__BB0_10:
	and.b32  	%r75, %r44, 1;
	setp.eq.b32 	%p8, %r75, 1;
	not.pred 	%p9, %p8;
	@%p9 bra 	$L__BB0_12;
	add.s32 	%r76, %r90, %r5;
	mul.wide.u32 	%rd62, %r76, 4;
	add.s64 	%rd63, %rd2, %rd62;
	ld.global.f32 	%f57, [%rd63];
	mad.lo.s32 	%r77, %r90, %r44, %r4;
	mul.wide.u32 	%rd64, %r77, 4;
	add.s64 	%rd65, %rd1, %rd64;
	ld.global.f32 	%f58, [%rd65];
	fma.rn.f32 	%f66, %f57, %f58, %f66;
$L__BB0_12:
	add.s32 	%r78, %r5, %r4;
	cvta.to.global.u64 	%rd66, %rd3;
	mul.wide.u32 	%rd67, %r78, 4;
	add.s64 	%rd68, %rd66, %rd67;
	st.global.f32 	[%rd68], %f66;
$L__BB0_13:
	ret;

}
	// .globl	_Z30matmul_kernel_coalesced_coarsePKfS0_Pfj
.visible .entry _Z30matmul_kernel_coalesced_coarsePKfS0_Pfj(
	.param .u64 .ptr .align 1 _Z30matmul_kernel_coalesced_coarsePKfS0_Pfj_param_0,
	.param .u64 .ptr .align 1 _Z30matmul_kernel_coalesced_coarsePKfS0_Pfj_param_1,
	.param .u64 .ptr .align 1 _Z30matmul_kernel_coalesced_coarsePKfS0_Pfj_param_2,
	.param .u32 _Z30matmul_kernel_coalesced_coarsePKfS0_Pfj_param_3
)
{
	.reg .pred 	%p<9>;
	.reg .b32 	%r<52>;
	.reg .b32 	%f<100>;
	.reg .b64 	%rd<17>;
	// demoted variable
	.shared .align 4 .b8 _ZZ30matmul_kernel_coalesced_coarsePKfS0_PfjE2As[1024];
	// demoted variable
	.shared .align 4 .b8 _ZZ30matmul_kernel_coalesced_coarsePKfS0_PfjE2Bs[2048];
	ld.param.u64 	%rd4, [_Z30matmul_kernel_coalesced_coarsePKfS0_Pfj_param_0];
	ld.param.u64 	%rd5, [_Z30matmul_kernel_coalesced_coarsePKfS0_Pfj_param_1];
	ld.param.u64 	%rd6, [_Z30matmul_kernel_coalesced_coarsePKfS0_Pfj_param_2];
	ld.param.u32 	%r27, [_Z30matmul_kernel_coalesced_coarsePKfS0_Pfj_param_3];
	cvta.to.global.u64 	%rd1, %rd5;
	cvta.to.global.u64 	%rd2, %rd6;
	mov.u32 	%r28, %ctaid.y;
	shl.b32 	%r29, %r28, 4;
	mov.u32 	%r49, %tid.y;
	add.s32 	%r2, %r29, %r49;
	mov.u32 	%r30, %ctaid.x;
	shl.b32 	%r3, %r30, 5;
	mov.u32 	%r47, %tid.x;
	shl.b32 	%r5, %r47, 1;
	add.s32 	%r6, %r3, %r5;
	setp.eq.s32 	%p1, %r27, 0;
	mov.f32 	%f98, 0f00000000;
	mov.f32 	%f99, %f98;
	@%p1 bra 	$L__BB1_10;
	shl.b32 	%r32, %r49, 6;
	mov.u32 	%r33, _ZZ30matmul_kernel_coalesced_coarsePKfS0_PfjE2As;
	add.s32 	%r7, %r33, %r32;
	shl.b32 	%r34, %r47, 2;
	add.s32 	%r8, %r7, %r34;
	shl.b32 	%r35, %r49, 7;
	mov.u32 	%r36, _ZZ30matmul_kernel_coalesced_coarsePKfS0_PfjE2Bs;
	shl.b32 	%r37, %r5, 2;
	add.s32 	%r38, %r36, %r37;
	add.s32 	%r9, %r38, 1920;
	add.s32 	%r10, %r38, %r35;
	add.s32 	%r11, %r6, 1;
	mad.lo.s32 	%r39, %r49, %r27, %r3;
	add.s32 	%r50, %r39, %r5;
	shl.b32 	%r13, %r27, 4;
	mad.lo.s32 	%r48, %r27, %r2, %r47;
	cvta.to.global.u64 	%rd3, %rd4;
	mov.b32 	%r51, 0;
	mov.f32 	%f98, 0f00000000;
$L__BB1_2:
	max.u32 	%r40, %r2, %r47;
	setp.ge.u32 	%p2, %r40, %r27;
	mov.f32 	%f96, 0f00000000;
	@%p2 bra 	$L__BB1_4;
	mul.wide.u32 	%rd7, %r48, 4;
	add.s64 	%rd8, %rd3, %rd7;
	ld.global.f32 	%f96, [%rd8];
$L__BB1_4:
	st.shared.f32 	[%r8], %f96;
	max.u32 	%r41, %r49, %r6;
	setp.ge.u32 	%p3, %r41, %r27;
	mov.f32 	%f97, 0f00000000;
	@%p3 bra 	$L__BB1_6;
	mul.wide.u32 	%rd9, %r50, 4;
	add.s64 	%rd10, %rd1, %rd9;
	ld.global.f32 	%f97, [%rd10];
$L__BB1_6:
	st.shared.f32 	[%r10], %f97;
	max.u32 	%r42, %r49, %r11;
	setp.lt.u32 	%p4, %r42, %r27;
	@%p4 bra 	$L__BB1_8;
	mov.b32 	%r43, 0;
	st.shared.u32 	[%r10+4], %r43;
	bra.uni 	$L__BB1_9;
$L__BB1_8:
	add.s32 	%r44, %r50, 1;
	mul.wide.u32 	%rd11, %r44, 4;
	add.s64 	%rd12, %rd1, %rd11;
	ld.global.f32 	%f15, [%rd12];
	st.shared.f32 	[%r10+4], %f15;
$L__BB1_9:
	bar.sync 	0;
	ld.shared.f32 	%f16, [%r7];
	ld.shared.f32 	%f17, [%r9+-1920];
	fma.rn.f32 	%f18, %f16, %f17, %f99;
	ld.shared.f32 	%f19, [%r9+-1916];
	fma.rn.f32 	%f20, %f16, %f19, %f98;
	ld.shared.f32 	%f21, [%r7+4];
	ld.shared.f32 	%f22, [%r9+-1792];
	fma.rn.f32 	%f23, %f21, %f22, %f18;
	ld.shared.f32 	%f24, [%r9+-1788];
	fma.rn.f32 	%f25, %f21, %f24, %f20;
	ld.shared.f32 	%f26, [%r7+8];
	ld.shared.f32 	%f27, [%r9+-1664];
	fma.rn.f32 	%f28, %f26, %f27, %f23;
	ld.shared.f32 	%f29, [%r9+-1660];
	fma.rn.f32 	%f30, %f26, %f29, %f25;
	ld.shared.f32 	%f31, [%r7+12];
	ld.shared.f32 	%f32, [%r9+-1536];
	fma.rn.f32 	%f33, %f31, %f32, %f28;
	ld.shared.f32 	%f34, [%r9+-1532];
	fma.rn.f32 	%f35, %f31, %f34, %f30;
	ld.shared.f32 	%f36, [%r7+16];
	ld.shared.f32 	%f37, [%r9+-1408];
	fma.rn.f32 	%f38, %f36, %f37, %f33;
	ld.shared.f32 	%f39, [%r9+-1404];
	fma.rn.f32 	%f40, %f36, %f39, %f35;
	ld.shared.f32 	%f41, [%r7+20];
	ld.shared.f32 	%f42, [%r9+-1280];
	fma.rn.f32 	%f43, %f41, %f42, %f38;
	ld.shared.f32 	%f44, [%r9+-1276];
	fma.rn.f32 	%f45, %f41, %f44, %f40;
	ld.shared.f32 	%f46, [%r7+24];
	ld.shared.f32 	%f47, [%r9+-1152];
	fma.rn.f32 	%f48, %f46, %f47, %f43;
	ld.shared.f32 	%f49, [%r9+-1148];
	fma.rn.f32 	%f50, %f46, %f49, %f45;
	ld.shared.f32 	%f51, [%r7+28];
	ld.shared.f32 	%f52, [%r9+-1024];
	fma.rn.f32 	%f53, %f51, %f52, %f48;
	ld.shared.f32 	%f54, [%r9+-1020];
	fma.rn.f32 	%f55, %f51, %f54, %f50;
	ld.shared.f32 	%f56, [%r7+32];
	ld.shared.f32 	%f57, [%r9+-896];
	fma.rn.f32 	%f58, %f56, %f57, %f53;
	ld.shared.f32 	%f59, [%r9+-892];
	fma.rn.f32 	%f60, %f56, %f59, %f55;
	ld.shared.f32 	%f61, [%r7+36];
	ld.shared.f32 	%f62, [%r9+-768];
	fma.rn.f32 	%f63, %f61, %f62, %f58;
	ld.shared.f32 	%f64, [%r9+-764];
	fma.rn.f32 	%f65, %f61, %f64, %f60;
	ld.shared.f32 	%f66, [%r7+40];
	ld.shared.f32 	%f67, [%r9+-640];
	fma.rn.f32 	%f68, %f66, %f67, %f63;
	ld.shared.f32 	%f69, [%r9+-636];
	fma.rn.f32 	%f70, %f66, %f69, %f65;
	ld.shared.f32 	%f71, [%r7+44];
	ld.shared.f32 	%f72, [%r9+-512];
	fma.rn.f32 	%f73, %f71, %f72, %f68;
	ld.shared.f32 	%f74, [%r9+-508];
	fma.rn.f32 	%f75, %f71, %f74, %f70;
	ld.shared.f32 	%f76, [%r7+48];
	ld.shared.f32 	%f77, [%r9+-384];
	fma.rn.f32 	%f78, %f76, %f77, %f73;
	ld.shared.f32 	%f79, [%r9+-380];
	fma.rn.f32 	%f80, %f76, %f79, %f75;
	ld.shared.f32 	%f81, [%r7+52];
	ld.shared.f32 	%f82, [%r9+-256];
	fma.rn.f32 	%f83, %f81, %f82, %f78;
	ld.shared.f32 	%f84, [%r9+-252];
	fma.rn.f32 	%f85, %f81, %f84, %f80;
	ld.shared.f32 	%f86, [%r7+56];
	ld.shared.f32 	%f87, [%r9+-128];
	fma.rn.f32 	%f88, %f86, %f87, %f83;
	ld.shared.f32 	%f89, [%r9+-124];
	fma.rn.f32 	%f90, %f86, %f89, %f85;
	ld.shared.f32 	%f91, [%r7+60];
	ld.shared.f32 	%f92, [%r9];
	fma.rn.f32 	%f99, %f91, %f92, %f88;
	ld.shared.f32 	%f93, [%r9+4];
	fma.rn.f32 	%f98, %f91, %f93, %f90;
	bar.sync 	0;
	add.s32 	%r51, %r51, 16;
	add.s32 	%r50, %r50, %r13;
	add.s32 	%r49, %r49, 16;
	add.s32 	%r48, %r48, 16;
	add.s32 	%r47, %r47, 16;
	setp.lt.u32 	%p5, %r51, %r27;
	@%p5 bra 	$L__BB1_2;
$L__BB1_10:
	setp.ge.u32 	%p6, %r2, %r27;
	@%p6 bra 	$L__BB1_15;
	mul.lo.s32 	%r25, %r27, %r2;
	setp.ge.u32 	%p7, %r6, %r27;
	@%p7 bra 	$L__BB1_13;
	add.s32 	%r45, %r6, %r25;
	mul.wide.u32 	%rd13, %r45, 4;
	add.s64 	%rd14, %rd2, %rd13;
	st.global.f32 	[%rd14], %f99;
$L__BB1_13:
	add.s32 	%r26, %r6, 1;
	setp.ge.u32 	%p8, %r26, %r27;
	@%p8 bra 	$L__BB1_15;
	add.s32 	%r46, %r26, %r25;
	mul.wide.u32 	%rd15, %r46, 4;
	add.s64 	%rd16, %rd2, %rd15;
	st.global.f32 	[%rd16], %f98;
$L__BB1_15:
	ret;

}


// ===== COMPILED SASS (sm_100) =====

	.target	sm_100

	.elftype	@"ET_EXEC"


//--------------------- .note.nv.tkinfo           --------------------------
	.section	.note.nv.tkinfo,"",@"SHT_NOTE"
	.sectionflags	@"SHF_NOTE_NV_TKINFO"
	.tkinfo
        /*0018*/ 	.word	0x00000002
        /*0030*/ 	.string	""
        /*0030*/ 	.string	"ptxas"
        /*0030*/ 	.string	"Cuda compilation tools, release 13.0, V13.0.88"
        /*0030*/ 	.string	"Build cuda_13.0.r13.0/compiler.36424714_0"
        /*0030*/ 	.string	"-arch sm_100 -m 64 "



//--------------------- .note.nv.cuinfo           --------------------------
	.section	.note.nv.cuinfo,"",@"SHT_NOTE"
	.sectionflags	@"SHF_NOTE_NV_CUINFO"
        /*0018*/ 	.short	0x0002
        /*001a*/ 	.short	0x0064
        /*001c*/ 	.short	0x0082
	.zero		2


//--------------------- .nv.info                  --------------------------
	.section	.nv.info,"",@"SHT_CUDA_INFO"
	.align	4


	//----- nvinfo : EIATTR_REGCOUNT
	.align		4
        /*0000*/ 	.byte	0x04, 0x2f
        /*0002*/ 	.short	(.L_1 - .L_0)
	.align		4
.L_0:
        /*0004*/ 	.word	index@(_Z22matmul_kernel_baselinePKfS0_Pfj)
        /*0008*/ 	.word	0x00000020


	//----- nvinfo : EIATTR_FRAME_SIZE
	.align		4
.L_1:
        /*000c*/ 	.byte	0x04, 0x11
        /*000e*/ 	.short	(.L_3 - .L_2)
	.align		4
.L_2:
        /*0010*/ 	.word	index@(_Z22matmul_kernel_baselinePKfS0_Pfj)
        /*0014*/ 	.word	0x00000000


	//----- nvinfo : EIATTR_REGCOUNT
	.align		4
.L_3:
        /*0018*/ 	.byte	0x04, 0x2f
        /*001a*/ 	.short	(.L_5 - .L_4)
	.align		4
.L_4:
        /*001c*/ 	.word	index@(_Z30matmul_kernel_coalesced_coarsePKfS0_Pfj)
        /*0020*/ 	.word	0x00000020


	//----- nvinfo : EIATTR_FRAME_SIZE
	.align		4
.L_5:
        /*0024*/ 	.byte	0x04, 0x11
        /*0026*/ 	.short	(.L_7 - .L_6)
	.align		4
.L_6:
        /*0028*/ 	.word	index@(_Z30matmul_kernel_coalesced_coarsePKfS0_Pfj)
        /*002c*/ 	.word	0x00000000


	//----- nvinfo : EIATTR_MIN_STACK_SIZE
	.align		4
.L_7:
        /*0030*/ 	.byte	0x04, 0x12
        /*0032*/ 	.short	(.L_9 - .L_8)
	.align		4
.L_8:
        /*0034*/ 	.word	index@(_Z30matmul_kernel_coalesced_coarsePKfS0_Pfj)
        /*0038*/ 	.word	0x00000000


	//----- nvinfo : EIATTR_MIN_STACK_SIZE
	.align		4
.L_9:
        /*003c*/ 	.byte	0x04, 0x12
        /*003e*/ 	.short	(.L_11 - .L_10)
	.align		4
.L_10:
        /*0040*/ 	.word	index@(_Z22matmul_kernel_baselinePKfS0_Pfj)
        /*0044*/ 	.word	0x00000000
.L_11:


//--------------------- .nv.compat                --------------------------
	.section	.nv.compat,"",@"SHT_CUDA_COMPAT_INFO"
	.align	4
        /*0000*/ 	.byte	0x02, 0x09, 0x00, 0x00, 0x02, 0x02, 0x01, 0x00, 0x02, 0x05, 0x05, 0x00, 0x03, 0x07, 0x01, 0x01
        /*0010*/ 	.byte	0x02, 0x03, 0x00, 0x00, 0x02, 0x06, 0x01, 0x00, 0x04, 0x0b, 0x08, 0x00, 0x09, 0x00, 0x00, 0x00
        /*0020*/ 	.byte	0x00, 0x00, 0x00, 0x00


//--------------------- .nv.info._Z30matmul_kernel_coalesced_coarsePKfS0_Pfj --------------------------
	.section	.nv.info._Z30matmul_kernel_coalesced_coarsePKfS0_Pfj,"",@"SHT_CUDA_INFO"
	.sectionflags	@""
	.align	4


	//----- nvinfo : EIATTR_CUDA_API_VERSION
	.align		4
        /*0000*/ 	.byte	0x04, 0x37
        /*0002*/ 	.short	(.L_13 - .L_12)
.L_12:
        /*0004*/ 	.word	0x00000082


	//----- nvinfo : EIATTR_KPARAM_INFO
	.align		4
.L_13:
        /*0008*/ 	.byte	0x04, 0x17
        /*000a*/ 	.short	(.L_15 - .L_14)
.L_14:
        /*000c*/ 	.word	0x00000000
        /*0010*/ 	.short	0x0003
        /*0012*/ 	.short	0x0018
        /*0014*/ 	.byte	0x00, 0xf0, 0x11, 0x00


	//----- nvinfo : EIATTR_KPARAM_INFO
	.align		4
.L_15:
        /*0018*/ 	.byte	0x04, 0x17
        /*001a*/ 	.short	(.L_17 - .L_16)
.L_16:
        /*001c*/ 	.word	0x00000000
        /*0020*/ 	.short	0x0002
        /*0022*/ 	.short	0x0010
        /*0024*/ 	.byte	0x00, 0xf5, 0x21, 0x00


	//----- nvinfo : EIATTR_KPARAM_INFO
	.align		4
.L_17:
        /*0028*/ 	.byte	0x04, 0x17
        /*002a*/ 	.short	(.L_19 - .L_18)
.L_18:
        /*002c*/ 	.word	0x00000000
        /*0030*/ 	.short	0x0001
        /*0032*/ 	.short	0x0008
        /*0034*/ 	.byte	0x00, 0xf5, 0x21, 0x00


	//----- nvinfo : EIATTR_KPARAM_INFO
	.align		4
.L_19:
        /*0038*/ 	.byte	0x04, 0x17
        /*003a*/ 	.short	(.L_21 - .L_20)
.L_20:
        /*003c*/ 	.word	0x00000000
        /*0040*/ 	.short	0x0000
        /*0042*/ 	.short	0x0000
        /*0044*/ 	.byte	0x00, 0xf5, 0x21, 0x00


	//----- nvinfo : EIATTR_SPARSE_MMA_MASK
	.align		4
.L_21:
        /*0048*/ 	.byte	0x03, 0x50
        /*004a*/ 	.short	0x0000


	//----- nvinfo : EIATTR_MAXREG_COUNT
	.align		4
        /*004c*/ 	.byte	0x03, 0x1b
        /*004e*/ 	.short	0x00ff


	//----- nvinfo : EIATTR_NUM_BARRIERS
	.align		4
        /*0050*/ 	.byte	0x02, 0x4c
        /*0052*/ 	.byte	0x01
	.zero		1


	//----- nvinfo : EIATTR_MERCURY_ISA_VERSION
	.align		4
        /*0054*/ 	.byte	0x03, 0x5f
        /*0056*/ 	.short	0x0101


	//----- nvinfo : EIATTR_VRC_CTA_INIT_COUNT
	.align		4
        /*0058*/ 	.byte	0x02, 0x4a
	.zero		1
	.zero		1


	//----- nvinfo : EIATTR_EXIT_INSTR_OFFSETS
	.align		4
        /*005c*/ 	.byte	0x04, 0x1c
        /*005e*/ 	.short	(.L_23 - .L_22)


	//   ....[0]....
.L_22:
        /*0060*/ 	.word	0x00000730


	//   ....[1]....
        /*0064*/ 	.word	0x000007b0


	//   ....[2]....
        /*0068*/ 	.word	0x00000800


	//----- nvinfo : EIATTR_CBANK_PARAM_SIZE
	.align		4
.L_23:
        /*006c*/ 	.byte	0x03, 0x19
        /*006e*/ 	.short	0x001c


	//----- nvinfo : EIATTR_PARAM_CBANK
	.align		4
        /*0070*/ 	.byte	0x04, 0x0a
        /*0072*/ 	.short	(.L_25 - .L_24)
	.align		4
.L_24:
        /*0074*/ 	.word	index@(.nv.constant0._Z30matmul_kernel_coalesced_coarsePKfS0_Pfj)
        /*0078*/ 	.short	0x0380
        /*007a*/ 	.short	0x001c


	//----- nvinfo : EIATTR_SW_WAR
	.align		4
.L_25:
        /*007c*/ 	.byte	0x04, 0x36
        /*007e*/ 	.short	(.L_27 - .L_26)
.L_26:
        /*0080*/ 	.word	0x00000008
.L_27:


//--------------------- .nv.info._Z22matmul_kernel_baselinePKfS0_Pfj --------------------------
	.section	.nv.info._Z22matmul_kernel_baselinePKfS0_Pfj,"",@"SHT_CUDA_INFO"
	.sectionflags	@""
	.align	4


	//----- nvinfo : EIATTR_CUDA_API_VERSION
	.align		4
        /*0000*/ 	.byte	0x04, 0x37
        /*0002*/ 	.short	(.L_29 - .L_28)
.L_28:
        /*0004*/ 	.word	0x00000082


	//----- nvinfo : EIATTR_KPARAM_INFO
	.align		4
.L_29:
        /*0008*/ 	.byte	0x04, 0x17
        /*000a*/ 	.short	(.L_31 - .L_30)
.L_30:
        /*000c*/ 	.word	0x00000000
        /*0010*/ 	.short	0x0003
        /*0012*/ 	.short	0x0018
        /*0014*/ 	.byte	0x00, 0xf0, 0x11, 0x00


	//----- nvinfo : EIATTR_KPARAM_INFO
	.align		4
.L_31:
        /*0018*/ 	.byte	0x04, 0x17
        /*001a*/ 	.short	(.L_33 - .L_32)
.L_32:
        /*001c*/ 	.word	0x00000000
        /*0020*/ 	.short	0x0002
        /*0022*/ 	.short	0x0010
        /*0024*/ 	.byte	0x00, 0xf5, 0x21, 0x00


	//----- nvinfo : EIATTR_KPARAM_INFO
	.align		4
.L_33:
        /*0028*/ 	.byte	0x04, 0x17
        /*002a*/ 	.short	(.L_35 - .L_34)
.L_34:
        /*002c*/ 	.word	0x00000000
        /*0030*/ 	.short	0x0001
        /*0032*/ 	.short	0x0008
        /*0034*/ 	.byte	0x00, 0xf5, 0x21, 0x00


	//----- nvinfo : EIATTR_KPARAM_INFO
	.align		4
.L_35:
        /*0038*/ 	.byte	0x04, 0x17
        /*003a*/ 	.short	(.L_37 - .L_36)
.L_36:
        /*003c*/ 	.word	0x00000000
        /*0040*/ 	.short	0x0000
        /*0042*/ 	.short	0x0000
        /*0044*/ 	.byte	0x00, 0xf5, 0x21, 0x00


	//----- nvinfo : EIATTR_SPARSE_MMA_MASK
	.align		4
.L_37:
        /*0048*/ 	.byte	0x03, 0x50
        /*004a*/ 	.short	0x0000


	//----- nvinfo : EIATTR_MAXREG_COUNT
	.align		4
        /*004c*/ 	.byte	0x03, 0x1b
        /*004e*/ 	.short	0x00ff


	//----- nvinfo : EIATTR_MERCURY_ISA_VERSION
	.align		4
        /*0050*/ 	.byte	0x03, 0x5f
        /*0052*/ 	.short	0x0101


	//----- nvinfo : EIATTR_VRC_CTA_INIT_COUNT
	.align		4
        /*0054*/ 	.byte	0x02, 0x4a
	.zero		1
	.zero		1


	//----- nvinfo : EIATTR_EXIT_INSTR_OFFSETS
	.align		4
        /*0058*/ 	.byte	0x04, 0x1c
        /*005a*/ 	.short	(.L_39 - .L_38)


	//   ....[0]....
.L_38:
        /*005c*/ 	.word	0x000000d0


	//   ....[1]....
        /*0060*/ 	.word	0x00000a50


	//----- nvinfo : EIATTR_CBANK_PARAM_SIZE
	.align		4
.L_39:
        /*0064*/ 	.byte	0x03, 0x19
        /*0066*/ 	.short	0x001c


	//----- nvinfo : EIATTR_PARAM_CBANK
	.align		4
        /*0068*/ 	.byte	0x04, 0x0a
        /*006a*/ 	.short	(.L_41 - .L_40)
	.align		4
.L_40:
        /*006c*/ 	.word	index@(.nv.constant0._Z22matmul_kernel_baselinePKfS0_Pfj)
        /*0070*/ 	.short	0x0380
        /*0072*/ 	.short	0x001c


	//----- nvinfo : EIATTR_SW_WAR
	.align		4
.L_41:
        /*0074*/ 	.byte	0x04, 0x36
        /*0076*/ 	.short	(.L_43 - .L_42)
.L_42:
        /*0078*/ 	.word	0x00000008
.L_43:


//--------------------- .nv.callgraph             --------------------------
	.section	.nv.callgraph,"",@"SHT_CUDA_CALLGRAPH"
	.align	4
	.sectionentsize	8
	.align		4
        /*0000*/ 	.word	0x00000000
	.align		4
        /*0004*/ 	.word	0xffffffff
	.align		4
        /*0008*/ 	.word	0x00000000
	.align		4
        /*000c*/ 	.word	0xfffffffe
	.align		4
        /*0010*/ 	.word	0x00000000
	.align		4
        /*0014*/ 	.word	0xfffffffd
	.align		4
        /*0018*/ 	.word	0x00000000
	.align		4
        /*001c*/ 	.word	0xfffffffc


//--------------------- .text._Z30matmul_kernel_coalesced_coarsePKfS0_Pfj --------------------------
	.section	.text._Z30matmul_kernel_coalesced_coarsePKfS0_Pfj,"ax",@progbits
	.align	128
        .global         _Z30matmul_kernel_coalesced_coarsePKfS0_Pfj
        .type           _Z30matmul_kernel_coalesced_coarsePKfS0_Pfj,@function
        .size           _Z30matmul_kernel_coalesced_coarsePKfS0_Pfj,(.L_x_8 - _Z30matmul_kernel_coalesced_coarsePKfS0_Pfj)
        .other          _Z30matmul_kernel_coalesced_coarsePKfS0_Pfj,@"STO_CUDA_ENTRY STV_DEFAULT"
_Z30matmul_kernel_coalesced_coarsePKfS0_Pfj:
.text._Z30matmul_kernel_coalesced_coarsePKfS0_Pfj:
[----:B------:R-:W-:Y:S01]  /*0000*/  LDC R1, c[0x0][0x37c] ;  /* 0x0000df00ff017b82 */ /* 0x000fe20000000800 */
[----:B------:R-:W0:Y:S01]  /*0010*/  LDCU UR5, c[0x0][0x398] ;  /* 0x00007300ff0577ac */ /* 0x000e220008000800 */
[----:B------:R-:W1:Y:S06]  /*0020*/  S2R R22, SR_TID.X ;  /* 0x0000000000167919 */ /* 0x000e6c0000002100 */
[----:B------:R-:W2:Y:S01]  /*0030*/  S2UR UR4, SR_CTAID.X ;  /* 0x00000000000479c3 */ /* 0x000ea20000002500 */
[----:B------:R-:W-:Y:S01]  /*0040*/  CS2R R16, SRZ ;  /* 0x0000000000107805 */ /* 0x000fe2000001ff00 */
[----:B------:R-:W3:Y:S01]  /*0050*/  LDCU.64 UR8, c[0x0][0x358] ;  /* 0x00006b00ff0877ac */ /* 0x000ee20008000a00 */
[----:B------:R-:W4:Y:S01]  /*0060*/  S2R R27, SR_CTAID.Y ;  /* 0x00000000001b7919 */ /* 0x000f220000002600 */
[----:B------:R-:W4:Y:S01]  /*0070*/  S2R R23, SR_TID.Y ;  /* 0x0000000000177919 */ /* 0x000f220000002200 */
[----:B0-----:R-:W-:-:S04]  /*0080*/  MOV R0, UR5 ;  /* 0x0000000500007c02 */ /* 0x001fc80008000f00 */
[----:B------:R-:W-:Y:S01]  /*0090*/  ISETP.NE.AND P0, PT, R0, RZ, PT ;  /* 0x000000ff0000720c */ /* 0x000fe20003f05270 */
[----:B--2---:R-:W-:-:S06]  /*00a0*/  USHF.L.U32 UR4, UR4, 0x5, URZ ;  /* 0x0000000504047899 */ /* 0x004fcc00080006ff */
[----:B-1----:R-:W-:Y:S02]  /*00b0*/  LEA R25, R22, UR4, 0x1 ;  /* 0x0000000416197c11 */ /* 0x002fe4000f8e08ff */
[----:B----4-:R-:W-:-:S04]  /*00c0*/  LEA R27, R27, R23, 0x4 ;  /* 0x000000171b1b7211 */ /* 0x010fc800078e20ff */
[----:B---3--:R-:W-:Y:S05]  /*00d0*/  @!P0 BRA `(.L_x_0) ;  /* 0x0000000400908947 */ /* 0x008fea0003800000 */
[----:B------:R-:W0:Y:S01]  /*00e0*/  S2UR UR7, SR_CgaCtaId ;  /* 0x00000000000779c3 */ /* 0x000e220000008800 */
[----:B------:R-:W-:Y:S01]  /*00f0*/  UMOV UR5, 0x400 ;  /* 0x0000040000057882 */ /* 0x000fe20000000000 */
[-C--:B------:R-:W-:Y:S01]  /*0100*/  IMAD R7, R23, R0.reuse, UR4 ;  /* 0x0000000417077e24 */ /* 0x080fe2000f8e0200 */
[----:B------:R-:W-:Y:S01]  /*0110*/  UIADD3 UR6, UPT, UPT, UR5, 0x400, URZ ;  /* 0x0000040005067890 */ /* 0x000fe2000fffe0ff */
[----:B------:R-:W-:Y:S01]  /*0120*/  HFMA2 R16, -RZ, RZ, 0, 0 ;  /* 0x00000000ff107431 */ /* 0x000fe200000001ff */
[----:B------:R-:W-:Y:S01]  /*0130*/  IADD3 R20, PT, PT, R25, 0x1, RZ ;  /* 0x0000000119147810 */ /* 0x000fe20007ffe0ff */
[----:B------:R-:W-:Y:S01]  /*0140*/  IMAD R2, R27, R0, R22 ;  /* 0x000000001b027224 */ /* 0x000fe200078e0216 */
[----:B------:R-:W-:Y:S01]  /*0150*/  LEA R7, R22, R7, 0x1 ;  /* 0x0000000716077211 */ /* 0x000fe200078e08ff */
[----:B------:R-:W1:Y:S01]  /*0160*/  LDC R3, c[0x0][0x398] ;  /* 0x0000e600ff037b82 */ /* 0x000e620000000800 */
[----:B------:R-:W-:Y:S01]  /*0170*/  UMOV UR4, URZ ;  /* 0x000000ff00047c82 */ /* 0x000fe20008000000 */
[----:B0-----:R-:W-:-:S02]  /*0180*/  ULEA UR5, UR7, UR5, 0x18 ;  /* 0x0000000507057291 */ /* 0x001fc4000f8ec0ff */
[----:B------:R-:W-:-:S04]  /*0190*/  ULEA UR6, UR7, UR6, 0x18 ;  /* 0x0000000607067291 */ /* 0x000fc8000f8ec0ff */
[C---:B------:R-:W-:Y:S02]  /*01a0*/  LEA R5, R23.reuse, UR5, 0x6 ;  /* 0x0000000517057c11 */ /* 0x040fe4000f8e30ff */
[C---:B------:R-:W-:Y:S02]  /*01b0*/  LEA R21, R22.reuse, UR6, 0x3 ;  /* 0x0000000616157c11 */ /* 0x040fe4000f8e18ff */
[----:B------:R-:W-:Y:S02]  /*01c0*/  LEA R6, R22, R5, 0x2 ;  /* 0x0000000516067211 */ /* 0x000fe400078e10ff */
[----:B------:R-:W-:-:S07]  /*01d0*/  LEA R4, R23, R21, 0x7 ;  /* 0x0000001517047211 */ /* 0x000fce00078e38ff */
.L_x_1:
[----:B------:R-:W-:Y:S02]  /*01e0*/  VIMNMX.U32 R9, PT, PT, R27, R22, !PT ;  /* 0x000000161b097248 */ /* 0x000fe40007fe0000 */
[----:B-1----:R-:W-:Y:S02]  /*01f0*/  MOV R0, R3 ;  /* 0x0000000300007202 */ /* 0x002fe40000000f00 */
[-C--:B------:R-:W-:Y:S02]  /*0200*/  VIMNMX.U32 R11, PT, PT, R25, R23.reuse, !PT ;  /* 0x00000017190b7248 */ /* 0x080fe40007fe0000 */
[----:B------:R-:W-:Y:S02]  /*0210*/  VIMNMX.U32 R13, PT, PT, R20, R23, !PT ;  /* 0x00000017140d7248 */ /* 0x000fe40007fe0000 */
[-C--:B------:R-:W-:Y:S02]  /*0220*/  ISETP.GE.U32.AND P0, PT, R9, R0.reuse, PT ;  /* 0x000000000900720c */ /* 0x080fe40003f06070 */
[----:B------:R-:W-:-:S02]  /*0230*/  ISETP.GE.U32.AND P1, PT, R11, R0, PT ;  /* 0x000000000b00720c */ /* 0x000fc40003f26070 */
[----:B------:R-:W-:Y:S02]  /*0240*/  ISETP.GE.U32.AND P2, PT, R13, R0, PT ;  /* 0x000000000d00720c */ /* 0x000fe40003f46070 */
[----:B------:R-:W-:Y:S02]  /*0250*/  MOV R24, RZ ;  /* 0x000000ff00187202 */ /* 0x000fe40000000f00 */
[----:B------:R-:W-:-:S05]  /*0260*/  MOV R26, RZ ;  /* 0x000000ff001a7202 */ /* 0x000fca0000000f00 */
[----:B------:R-:W0:Y:S04]  /*0270*/  @!P0 LDC.64 R12, c[0x0][0x380] ;  /* 0x0000e000ff0c8b82 */ /* 0x000e280000000a00 */
[----:B------:R-:W-:-:S04]  /*0280*/  @!P2 IADD3 R15, PT, PT, R7, 0x1, RZ ;  /* 0x00000001070fa810 */ /* 0x000fc80007ffe0ff */
[----:B------:R-:W1:Y:S08]  /*0290*/  @!P1 LDC.64 R10, c[0x0][0x388] ;  /* 0x0000e200ff0a9b82 */ /* 0x000e700000000a00 */
[----:B------:R-:W2:Y:S01]  /*02a0*/  @!P2 LDC.64 R8, c[0x0][0x388] ;  /* 0x0000e200ff08ab82 */ /* 0x000ea20000000a00 */
[----:B0-----:R-:W-:-:S05]  /*02b0*/  @!P0 IMAD.WIDE.U32 R18, R2, 0x4, R12 ;  /* 0x0000000402128825 */ /* 0x001fca00078e000c */
[----:B------:R-:W3:Y:S01]  /*02c0*/  @!P0 LDG.E R24, desc[UR8][R18.64] ;  /* 0x0000000812188981 */ /* 0x000ee2000c1e1900 */
[----:B-1----:R-:W-:-:S05]  /*02d0*/  @!P1 IMAD.WIDE.U32 R28, R7, 0x4, R10 ;  /* 0x00000004071c9825 */ /* 0x002fca00078e000a */
[----:B------:R-:W4:Y:S01]  /*02e0*/  @!P1 LDG.E R26, desc[UR8][R28.64] ;  /* 0x000000081c1a9981 */ /* 0x000f22000c1e1900 */
[----:B--2---:R-:W-:-:S05]  /*02f0*/  @!P2 IMAD.WIDE.U32 R8, R15, 0x4, R8 ;  /* 0x000000040f08a825 */ /* 0x004fca00078e0008 */
[----:B------:R-:W2:Y:S01]  /*0300*/  @!P2 LDG.E R29, desc[UR8][R8.64] ;  /* 0x00000008081da981 */ /* 0x000ea2000c1e1900 */
[----:B------:R-:W-:-:S06]  /*0310*/  UIADD3 UR4, UPT, UPT, UR4, 0x10, URZ ;  /* 0x0000001004047890 */ /* 0x000fcc000fffe0ff */
[----:B------:R-:W-:Y:S01]  /*0320*/  ISETP.LE.U32.AND P0, PT, R0, UR4, PT ;  /* 0x0000000400007c0c */ /* 0x000fe2000bf03070 */
[----:B---3--:R-:W-:Y:S04]  /*0330*/  STS [R6], R24 ;  /* 0x0000001806007388 */ /* 0x008fe80000000800 */
[----:B------:R-:W-:Y:S04]  /*0340*/  @P2 STS [R4+0x4], RZ ;  /* 0x000004ff04002388 */ /* 0x000fe80000000800 */
[----:B----4-:R-:W-:Y:S04]  /*0350*/  STS [R4], R26 ;  /* 0x0000001a04007388 */ /* 0x010fe80000000800 */
[----:B--2---:R-:W-:Y:S01]  /*0360*/  @!P2 STS [R4+0x4], R29 ;  /* 0x0000041d0400a388 */ /* 0x004fe20000000800 */
[----:B------:R-:W-:Y:S06]  /*0370*/  BAR.SYNC.DEFER_BLOCKING 0x0 ;  /* 0x0000000000007b1d */ /* 0x000fec0000010000 */
[----:B------:R-:W-:Y:S04]  /*0380*/  LDS.64 R10, [R21] ;  /* 0x00000000150a7984 */ /* 0x000fe80000000a00 */
[----:B------:R-:W0:Y:S04]  /*0390*/  LDS.128 R12, [R5] ;  /* 0x00000000050c7984 */ /* 0x000e280000000c00 */
[----:B------:R-:W1:Y:S04]  /*03a0*/  LDS.64 R8, [R21+0x80] ;  /* 0x0000800015087984 */ /* 0x000e680000000a00 */
[----:B------:R-:W2:Y:S01]  /*03b0*/  LDS.64 R18, [R21+0x100] ;  /* 0x0001000015127984 */ /* 0x000ea20000000a00 */
[C---:B0-----:R-:W-:Y:S01]  /*03c0*/  FFMA R10, R12.reuse, R10, R17 ;  /* 0x0000000a0c0a7223 */ /* 0x041fe20000000011 */
[----:B------:R-:W-:-:S02]  /*03d0*/  FFMA R12, R12, R11, R16 ;  /* 0x0000000b0c0c7223 */ /* 0x000fc40000000010 */
[----:B------:R-:W0:Y:S01]  /*03e0*/  LDS.64 R16, [R21+0x180] ;  /* 0x0001800015107984 */ /* 0x000e220000000a00 */
[----:B-1----:R-:W-:Y:S01]  /*03f0*/  FFMA R11, R8, R13, R10 ;  /* 0x0000000d080b7223 */ /* 0x002fe2000000000a */
[----:B------:R-:W-:Y:S02]  /*0400*/  FFMA R24, R13, R9, R12 ;  /* 0x000000090d187223 */ /* 0x000fe4000000000c */
[----:B------:R-:W-:Y:S01]  /*0410*/  LDS.64 R12, [R21+0x200] ;  /* 0x00020000150c7984 */ /* 0x000fe20000000a00 */
[----:B--2---:R-:W-:-:S03]  /*0420*/  FFMA R29, R18, R14, R11 ;  /* 0x0000000e121d7223 */ /* 0x004fc6000000000b */
[----:B------:R-:W1:Y:S01]  /*0430*/  LDS.128 R8, [R5+0x10] ;  /* 0x0000100005087984 */ /* 0x000e620000000c00 */
[----:B------:R-:W-:-:S03]  /*0440*/  FFMA R24, R14, R19, R24 ;  /* 0x000000130e187223 */ /* 0x000fc60000000018 */
[----:B------:R-:W2:Y:S01]  /*0450*/  LDS.64 R18, [R21+0x280] ;  /* 0x0002800015127984 */ /* 0x000ea20000000a00 */
[----:B0-----:R-:W-:Y:S01]  /*0460*/  FFMA R29, R16, R15, R29 ;  /* 0x0000000f101d7223 */ /* 0x001fe2000000001d */
[----:B------:R-:W-:Y:S02]  /*0470*/  FFMA R24, R15, R17, R24 ;  /* 0x000000110f187223 */ /* 0x000fe40000000018 */
[----:B------:R-:W0:Y:S04]  /*0480*/  LDS.64 R14, [R21+0x300] ;  /* 0x00030000150e7984 */ /* 0x000e280000000a00 */
[----:B------:R-:W3:Y:S01]  /*0490*/  LDS.64 R16, [R21+0x380] ;  /* 0x0003800015107984 */ /* 0x000ee20000000a00 */
[C---:B-1----:R-:W-:Y:S01]  /*04a0*/  FFMA R29, R8.reuse, R12, R29 ;  /* 0x0000000c081d7223 */ /* 0x042fe2000000001d */
[----:B------:R-:W-:-:S03]  /*04b0*/  FFMA R24, R8, R13, R24 ;  /* 0x0000000d08187223 */ /* 0x000fc60000000018 */
[----:B--2---:R-:W-:Y:S01]  /*04c0*/  FFMA R29, R18, R9, R29 ;  /* 0x00000009121d7223 */ /* 0x004fe2000000001d */
[----:B------:R-:W-:Y:S02]  /*04d0*/  FFMA R19, R9, R19, R24 ;  /* 0x0000001309137223 */ /* 0x000fe40000000018 */
[----:B------:R-:W-:Y:S01]  /*04e0*/  LDS.64 R8, [R21+0x480] ;  /* 0x0004800015087984 */ /* 0x000fe20000000a00 */
[----:B0-----:R-:W-:Y:S01]  /*04f0*/  FFMA R29, R14, R10, R29 ;  /* 0x0000000a0e1d7223 */ /* 0x001fe2000000001d */
[----:B------:R-:W-:Y:S02]  /*0500*/  FFMA R10, R10, R15, R19 ;  /* 0x0000000f0a0a7223 */ /* 0x000fe40000000013 */
[----:B------:R-:W-:Y:S04]  /*0510*/  LDS.64 R18, [R21+0x400] ;  /* 0x0004000015127984 */ /* 0x000fe80000000a00 */
[----:B------:R-:W0:Y:S01]  /*0520*/  LDS.128 R12, [R5+0x20] ;  /* 0x00002000050c7984 */ /* 0x000e220000000c00 */
[----:B---3--:R-:W-:Y:S01]  /*0530*/  FFMA R29, R16, R11, R29 ;  /* 0x0000000b101d7223 */ /* 0x008fe2000000001d */
[----:B------:R-:W-:-:S02]  /*0540*/  FFMA R10, R11, R17, R10 ;  /* 0x000000110b0a7223 */ /* 0x000fc4000000000a */
[----:B------:R-:W1:Y:S01]  /*0550*/  LDS.64 R16, [R21+0x500] ;  /* 0x0005000015107984 */ /* 0x000e620000000a00 */
[C---:B0-----:R-:W-:Y:S01]  /*0560*/  FFMA R29, R12.reuse, R18, R29 ;  /* 0x000000120c1d7223 */ /* 0x041fe2000000001d */
[----:B------:R-:W-:Y:S02]  /*0570*/  FFMA R10, R12, R19, R10 ;  /* 0x000000130c0a7223 */ /* 0x000fe4000000000a */
[----:B------:R-:W0:Y:S01]  /*0580*/  LDS.64 R18, [R21+0x580] ;  /* 0x0005800015127984 */ /* 0x000e220000000a00 */
[----:B------:R-:W-:Y:S01]  /*0590*/  FFMA R29, R8, R13, R29 ;  /* 0x0000000d081d7223 */ /* 0x000fe2000000001d */
[----:B------:R-:W-:Y:S02]  /*05a0*/  FFMA R24, R13, R9, R10 ;  /* 0x000000090d187223 */ /* 0x000fe4000000000a */
[----:B------:R-:W-:Y:S01]  /*05b0*/  LDS.64 R12, [R21+0x600] ;  /* 0x00060000150c7984 */ /* 0x000fe20000000a00 */
[----:B-1----:R-:W-:-:S03]  /*05c0*/  FFMA R29, R16, R14, R29 ;  /* 0x0000000e101d7223 */ /* 0x002fc6000000001d */
        /* <DEDUP_REMOVED lines=10> */
[----:B------:R-:W-:Y:S01]  /*0670*/  FFMA R17, R9, R17, R24 ;  /* 0x0000001109117223 */ /* 0x000fe20000000018 */
[----:B------:R-:W-:Y:S02]  /*0680*/  IADD3 R22, PT, PT, R22, 0x10, RZ ;  /* 0x0000001016167810 */ /* 0x000fe40007ffe0ff */
[----:B------:R-:W-:Y:S02]  /*0690*/  IADD3 R23, PT, PT, R23, 0x10, RZ ;  /* 0x0000001017177810 */ /* 0x000fe40007ffe0ff */
[----:B------:R-:W-:Y:S02]  /*06a0*/  IADD3 R2, PT, PT, R2, 0x10, RZ ;  /* 0x0000001002027810 */ /* 0x000fe40007ffe0ff */
[----:B------:R-:W-:Y:S01]  /*06b0*/  LEA R7, R0, R7, 0x4 ;  /* 0x0000000700077211 */ /* 0x000fe200078e20ff */
[----:B0-----:R-:W-:Y:S01]  /*06c0*/  FFMA R29, R14, R10, R29 ;  /* 0x0000000a0e1d7223 */ /* 0x001fe2000000001d */
[----:B------:R-:W-:-:S03]  /*06d0*/  FFMA R10, R10, R15, R17 ;  /* 0x0000000f0a0a7223 */ /* 0x000fc60000000011 */
[----:B---3--:R-:W-:Y:S01]  /*06e0*/  FFMA R17, R18, R11, R29 ;  /* 0x0000000b12117223 */ /* 0x008fe2000000001d */
[----:B------:R-:W-:Y:S01]  /*06f0*/  FFMA R16, R11, R19, R10 ;  /* 0x000000130b107223 */ /* 0x000fe2000000000a */
[----:B------:R-:W-:Y:S06]  /*0700*/  BAR.SYNC.DEFER_BLOCKING 0x0 ;  /* 0x0000000000007b1d */ /* 0x000fec0000010000 */
[----:B------:R-:W-:Y:S05]  /*0710*/  @!P0 BRA `(.L_x_1) ;  /* 0xfffffff800b08947 */ /* 0x000fea000383ffff */
.L_x_0:
[----:B------:R-:W-:-:S13]  /*0720*/  ISETP.GE.U32.AND P0, PT, R27, R0, PT ;  /* 0x000000001b00720c */ /* 0x000fda0003f06070 */
[----:B------:R-:W-:Y:S05]  /*0730*/  @P0 EXIT ;  /* 0x000000000000094d */ /* 0x000fea0003800000 */
[C---:B------:R-:W-:Y:S02]  /*0740*/  ISETP.GE.U32.AND P0, PT, R25.reuse, R0, PT ;  /* 0x000000001900720c */ /* 0x040fe40003f06070 */
[----:B------:R-:W-:-:S04]  /*0750*/  IADD3 R5, PT, PT, R25, 0x1, RZ ;  /* 0x0000000119057810 */ /* 0x000fc80007ffe0ff */
[----:B------:R-:W-:-:S07]  /*0760*/  ISETP.GE.U32.AND P1, PT, R5, R0, PT ;  /* 0x000000000500720c */ /* 0x000fce0003f26070 */
[----:B------:R-:W0:Y:S01]  /*0770*/  @!P0 LDC.64 R2, c[0x0][0x390] ;  /* 0x0000e400ff028b82 */ /* 0x000e220000000a00 */
[----:B------:R-:W-:-:S04]  /*0780*/  @!P0 IMAD R25, R27, R0, R25 ;  /* 0x000000001b198224 */ /* 0x000fc800078e0219 */
[----:B0-----:R-:W-:-:S05]  /*0790*/  @!P0 IMAD.WIDE.U32 R2, R25, 0x4, R2 ;  /* 0x0000000419028825 */ /* 0x001fca00078e0002 */
[----:B------:R0:W-:Y:S01]  /*07a0*/  @!P0 STG.E desc[UR8][R2.64], R17 ;  /* 0x0000001102008986 */ /* 0x0001e2000c101908 */
[----:B------:R-:W-:Y:S05]  /*07b0*/  @P1 EXIT ;  /* 0x000000000000194d */ /* 0x000fea0003800000 */
[----:B0-----:R-:W0:Y:S01]  /*07c0*/  LDC.64 R2, c[0x0][0x390] ;  /* 0x0000e400ff027b82 */ /* 0x001e220000000a00 */
[----:B------:R-:W-:-:S04]  /*07d0*/  IMAD R27, R27, R0, R5 ;  /* 0x000000001b1b7224 */ /* 0x000fc800078e0205 */
[----:B0-----:R-:W-:-:S05]  /*07e0*/  IMAD.WIDE.U32 R2, R27, 0x4, R2 ;  /* 0x000000041b027825 */ /* 0x001fca00078e0002 */
[----:B------:R-:W-:Y:S01]  /*07f0*/  STG.E desc[UR8][R2.64], R16 ;  /* 0x0000001002007986 */ /* 0x000fe2000c101908 */
[----:B------:R-:W-:Y:S05]  /*0800*/  EXIT ;  /* 0x000000000000794d */ /* 0x000fea0003800000 */
.L_x_2:
[----:B------:R-:W-:-:S00]  /*0810*/  BRA `(.L_x_2) ;  /* 0xfffffffc00fc7947 */ /* 0x000fc0000383ffff */
[----:B------:R-:W-:-:S00]  /*0820*/  NOP ;  /* 0x0000000000007918 */ /* 0x000fc00000000000 */
        /* <DEDUP_REMOVED lines=13> */
.L_x_8:


//--------------------- .text._Z22matmul_kernel_baselinePKfS0_Pfj --------------------------
	.section	.text._Z22matmul_kernel_baselinePKfS0_Pfj,"ax",@progbits
	.align	128
        .global         _Z22matmul_kernel_baselinePKfS0_Pfj
        .type           _Z22matmul_kernel_baselinePKfS0_Pfj,@function
        .size           _Z22matmul_kernel_baselinePKfS0_Pfj,(.L_x_9 - _Z22matmul_kernel_baselinePKfS0_Pfj)
        .other          _Z22matmul_kernel_baselinePKfS0_Pfj,@"STO_CUDA_ENTRY STV_DEFAULT"
_Z22matmul_kernel_baselinePKfS0_Pfj:
.text._Z22matmul_kernel_baselinePKfS0_Pfj:
[----:B------:R-:W-:Y:S01]  /*0000*/  LDC R1, c[0x0][0x37c] ;  /* 0x0000df00ff017b82 */ /* 0x000fe20000000800 */
[----:B------:R-:W0:Y:S07]  /*0010*/  S2R R3, SR_TID.Y ;  /* 0x0000000000037919 */ /* 0x000e2e0000002200 */
[----:B------:R-:W1:Y:S01]  /*0020*/  S2UR UR4, SR_CTAID.X ;  /* 0x00000000000479c3 */ /* 0x000e620000002500 */
[----:B------:R-:W2:Y:S07]  /*0030*/  S2R R7, SR_TID.X ;  /* 0x0000000000077919 */ /* 0x000eae0000002100 */
[----:B------:R-:W0:Y:S08]  /*0040*/  S2UR UR6, SR_CTAID.Y ;  /* 0x00000000000679c3 */ /* 0x000e300000002600 */
[----:B------:R-:W0:Y:S01]  /*0050*/  LDC R2, c[0x0][0x364] ;  /* 0x0000d900ff027b82 */ /* 0x000e220000000800 */
[----:B------:R-:W1:Y:S07]  /*0060*/  LDCU UR5, c[0x0][0x360] ;  /* 0x00006c00ff0577ac */ /* 0x000e6e0008000800 */
[----:B------:R-:W3:Y:S01]  /*0070*/  LDC R0, c[0x0][0x398] ;  /* 0x0000e600ff007b82 */ /* 0x000ee20000000800 */
[----:B-1----:R-:W-:Y:S01]  /*0080*/  UIMAD UR4, UR4, UR5, URZ ;  /* 0x00000005040472a4 */ /* 0x002fe2000f8e02ff */
[----:B0-----:R-:W-:-:S05]  /*0090*/  IMAD R2, R2, UR6, R3 ;  /* 0x0000000602027c24 */ /* 0x001fca000f8e0203 */
[----:B--2---:R-:W-:-:S04]  /*00a0*/  IADD3 R3, PT, PT, R7, UR4, RZ ;  /* 0x0000000407037c10 */ /* 0x004fc8000fffe0ff */
[----:B------:R-:W-:-:S04]  /*00b0*/  VIMNMX.U32 R5, PT, PT, R2, R3, !PT ;  /* 0x0000000302057248 */ /* 0x000fc80007fe0000 */
[----:B---3--:R-:W-:-:S13]  /*00c0*/  ISETP.GE.U32.AND P0, PT, R5, R0, PT ;  /* 0x000000000500720c */ /* 0x008fda0003f06070 */
[----:B------:R-:W-:Y:S05]  /*00d0*/  @P0 EXIT ;  /* 0x000000000000094d */ /* 0x000fea0003800000 */
[C---:B------:R-:W-:Y:S01]  /*00e0*/  IADD3 R5, PT, PT, R0.reuse, -0x1, RZ ;  /* 0xffffffff00057810 */ /* 0x040fe20007ffe0ff */
[----:B------:R-:W0:Y:S01]  /*00f0*/  LDCU.64 UR6, c[0x0][0x358] ;  /* 0x00006b00ff0677ac */ /* 0x000e220008000a00 */
[----:B------:R-:W-:Y:S01]  /*0100*/  LOP3.LUT R4, R0, 0x7, RZ, 0xc0, !PT ;  /* 0x0000000700047812 */ /* 0x000fe200078ec0ff */
[----:B------:R-:W-:Y:S01]  /*0110*/  HFMA2 R26, -RZ, RZ, 0, 0 ;  /* 0x00000000ff1a7431 */ /* 0x000fe200000001ff */
[----:B------:R-:W-:Y:S02]  /*0120*/  ISETP.GE.U32.AND P1, PT, R5, 0x7, PT ;  /* 0x000000070500780c */ /* 0x000fe40003f26070 */
[----:B------:R-:W-:Y:S02]  /*0130*/  ISETP.NE.AND P0, PT, R4, RZ, PT ;  /* 0x000000ff0400720c */ /* 0x000fe40003f05270 */
[----:B------:R-:W-:-:S09]  /*0140*/  MOV R6, RZ ;  /* 0x000000ff00067202 */ /* 0x000fd20000000f00 */
[----:B------:R-:W-:Y:S05]  /*0150*/  @!P1 BRA `(.L_x_3) ;  /* 0x0000000400249947 */ /* 0x000fea0003800000 */
[C---:B------:R-:W-:Y:S01]  /*0160*/  LOP3.LUT R6, R0.reuse, 0xfffffff8, RZ, 0xc0, !PT ;  /* 0xfffffff800067812 */ /* 0x040fe200078ec0ff */
[C---:B------:R-:W-:Y:S01]  /*0170*/  IMAD R8, R0.reuse, 0x3, R3 ;  /* 0x0000000300087824 */ /* 0x040fe200078e0203 */
[C---:B------:R-:W-:Y:S01]  /*0180*/  IADD3 R5, PT, PT, R0.reuse, UR4, R7 ;  /* 0x0000000400057c10 */ /* 0x040fe2000fffe007 */
[C-C-:B------:R-:W-:Y:S01]  /*0190*/  IMAD R10, R0.reuse, 0x5, R3.reuse ;  /* 0x00000005000a7824 */ /* 0x140fe200078e0203 */
[CC--:B------:R-:W-:Y:S01]  /*01a0*/  LEA R7, R0.reuse, R3.reuse, 0x1 ;  /* 0x0000000300077211 */ /* 0x0c0fe200078e08ff */
[C-C-:B------:R-:W-:Y:S01]  /*01b0*/  IMAD R11, R0.reuse, 0x6, R3.reuse ;  /* 0x00000006000b7824 */ /* 0x140fe200078e0203 */
[CC--:B------:R-:W-:Y:S01]  /*01c0*/  LEA R9, R0.reuse, R3.reuse, 0x2 ;  /* 0x0000000300097211 */ /* 0x0c0fe200078e10ff */
[----:B------:R-:W-:Y:S01]  /*01d0*/  IMAD R18, R0, 0x7, R3 ;  /* 0x0000000700127824 */ /* 0x000fe200078e0203 */
[----:B------:R-:W-:Y:S01]  /*01e0*/  MOV R26, RZ ;  /* 0x000000ff001a7202 */ /* 0x000fe20000000f00 */
[----:B------:R-:W-:Y:S01]  /*01f0*/  IMAD R20, R2, R0, 0x3 ;  /* 0x0000000302147424 */ /* 0x000fe200078e0200 */
[----:B------:R-:W-:-:S02]  /*0200*/  MOV R19, R3 ;  /* 0x0000000300137202 */ /* 0x000fc40000000f00 */
[----:B------:R-:W-:-:S07]  /*0210*/  IADD3 R21, PT, PT, -R6, RZ, RZ ;  /* 0x000000ff06157210 */ /* 0x000fce0007ffe1ff */
.L_x_4:
[----:B------:R-:W1:Y:S01]  /*0220*/  LDC.64 R12, c[0x0][0x380] ;  /* 0x0000e000ff0c7b82 */ /* 0x000e620000000a00 */
[C---:B------:R-:W-:Y:S02]  /*0230*/  IADD3 R25, PT, PT, R20.reuse, -0x3, RZ ;  /* 0xfffffffd14197810 */ /* 0x040fe40007ffe0ff */
[----:B------:R-:W-:-:S05]  /*0240*/  IADD3 R23, PT, PT, R20, -0x2, RZ ;  /* 0xfffffffe14177810 */ /* 0x000fca0007ffe0ff */
[----:B------:R-:W2:Y:S01]  /*0250*/  LDC.64 R14, c[0x0][0x388] ;  /* 0x0000e200ff0e7b82 */ /* 0x000ea20000000a00 */
[----:B-1----:R-:W-:-:S04]  /*0260*/  IMAD.WIDE.U32 R24, R25, 0x4, R12 ;  /* 0x0000000419187825 */ /* 0x002fc800078e000c */
[----:B------:R-:W-:Y:S02]  /*0270*/  IMAD.WIDE.U32 R22, R23, 0x4, R12 ;  /* 0x0000000417167825 */ /* 0x000fe400078e000c */
[----:B0-----:R-:W3:Y:S02]  /*0280*/  LDG.E R25, desc[UR6][R24.64] ;  /* 0x0000000618197981 */ /* 0x001ee4000c1e1900 */
[--C-:B--2---:R-:W-:Y:S02]  /*0290*/  IMAD.WIDE.U32 R16, R19, 0x4, R14.reuse ;  /* 0x0000000413107825 */ /* 0x104fe400078e000e */
[----:B------:R-:W2:Y:S04]  /*02a0*/  LDG.E R27, desc[UR6][R22.64] ;  /* 0x00000006161b7981 */ /* 0x000ea8000c1e1900 */
[----:B------:R0:W3:Y:S02]  /*02b0*/  LDG.E R29, desc[UR6][R16.64] ;  /* 0x00000006101d7981 */ /* 0x0000e4000c1e1900 */
[----:B0-----:R-:W-:-:S05]  /*02c0*/  IMAD.WIDE.U32 R16, R5, 0x4, R14 ;  /* 0x0000000405107825 */ /* 0x001fca00078e000e */
[----:B------:R0:W2:Y:S01]  /*02d0*/  LDG.E R28, desc[UR6][R16.64] ;  /* 0x00000006101c7981 */ /* 0x0000a2000c1e1900 */
[----:B------:R-:W-:-:S05]  /*02e0*/  IADD3 R23, PT, PT, R20, -0x1, RZ ;  /* 0xffffffff14177810 */ /* 0x000fca0007ffe0ff */
[----:B------:R-:W-:-:S04]  /*02f0*/  IMAD.WIDE.U32 R22, R23, 0x4, R12 ;  /* 0x0000000417167825 */ /* 0x000fc800078e000c */
[----:B0-----:R-:W-:-:S04]  /*0300*/  IMAD.WIDE.U32 R16, R7, 0x4, R14 ;  /* 0x0000000407107825 */ /* 0x001fc800078e000e */
[----:B---3--:R-:W-:Y:S02]  /*0310*/  FFMA R29, R25, R29, R26 ;  /* 0x0000001d191d7223 */ /* 0x008fe4000000001a */
[----:B------:R0:W3:Y:S04]  /*0320*/  LDG.E R26, desc[UR6][R22.64] ;  /* 0x00000006161a7981 */ /* 0x0000e8000c1e1900 */
[----:B------:R1:W3:Y:S01]  /*0330*/  LDG.E R25, desc[UR6][R16.64] ;  /* 0x0000000610197981 */ /* 0x0002e2000c1e1900 */
[----:B0-----:R-:W-:-:S04]  /*0340*/  IMAD.WIDE.U32 R22, R20, 0x4, R12 ;  /* 0x0000000414167825 */ /* 0x001fc800078e000c */
[----:B-1----:R-:W-:-:S04]  /*0350*/  IMAD.WIDE.U32 R16, R8, 0x4, R14 ;  /* 0x0000000408107825 */ /* 0x002fc800078e000e */
[----:B--2---:R-:W-:Y:S01]  /*0360*/  FFMA R27, R27, R28, R29 ;  /* 0x0000001c1b1b7223 */ /* 0x004fe2000000001d */
[----:B------:R-:W2:Y:S04]  /*0370*/  LDG.E R24, desc[UR6][R22.64] ;  /* 0x0000000616187981 */ /* 0x000ea8000c1e1900 */
[----:B------:R0:W2:Y:S01]  /*0380*/  LDG.E R28, desc[UR6][R16.64] ;  /* 0x00000006101c7981 */ /* 0x0000a2000c1e1900 */
[----:B------:R-:W-:-:S05]  /*0390*/  IADD3 R29, PT, PT, R20, 0x2, RZ ;  /* 0x00000002141d7810 */ /* 0x000fca0007ffe0ff */
[----:B0-----:R-:W-:Y:S01]  /*03a0*/  IMAD.WIDE.U32 R16, R29, 0x4, R12 ;  /* 0x000000041d107825 */ /* 0x001fe200078e000c */
[----:B------:R-:W-:-:S04]  /*03b0*/  IADD3 R29, PT, PT, R20, 0x3, RZ ;  /* 0x00000003141d7810 */ /* 0x000fc80007ffe0ff */
[----:B------:R0:W4:Y:S02]  /*03c0*/  LDG.E R23, desc[UR6][R16.64] ;  /* 0x0000000610177981 */ /* 0x000124000c1e1900 */
[----:B0-----:R-:W-:-:S04]  /*03d0*/  IMAD.WIDE.U32 R16, R10, 0x4, R14 ;  /* 0x000000040a107825 */ /* 0x001fc800078e000e */
[----:B---3--:R-:W-:Y:S01]  /*03e0*/  FFMA R25, R26, R25, R27 ;  /* 0x000000191a197223 */ /* 0x008fe2000000001b */
[----:B------:R-:W-:-:S03]  /*03f0*/  IADD3 R27, PT, PT, R20, 0x1, RZ ;  /* 0x00000001141b7810 */ /* 0x000fc60007ffe0ff */
[----:B--2---:R-:W-:Y:S02]  /*0400*/  FFMA R22, R24, R28, R25 ;  /* 0x0000001c18167223 */ /* 0x004fe40000000019 */
[----:B------:R-:W-:-:S06]  /*0410*/  IMAD.WIDE.U32 R24, R27, 0x4, R12 ;  /* 0x000000041b187825 */ /* 0x000fcc00078e000c */
[----:B------:R-:W2:Y:S01]  /*0420*/  LDG.E R25, desc[UR6][R24.64] ;  /* 0x0000000618197981 */ /* 0x000ea2000c1e1900 */
[----:B------:R-:W-:-:S06]  /*0430*/  IMAD.WIDE.U32 R26, R9, 0x4, R14 ;  /* 0x00000004091a7825 */ /* 0x000fcc00078e000e */
[----:B------:R-:W2:Y:S04]  /*0440*/  LDG.E R26, desc[UR6][R26.64] ;  /* 0x000000061a1a7981 */ /* 0x000ea8000c1e1900 */
[----:B------:R0:W4:Y:S02]  /*0450*/  LDG.E R24, desc[UR6][R16.64] ;  /* 0x0000000610187981 */ /* 0x000124000c1e1900 */
[----:B0-----:R-:W-:Y:S01]  /*0460*/  IMAD.WIDE.U32 R16, R29, 0x4, R12 ;  /* 0x000000041d107825 */ /* 0x001fe200078e000c */
[----:B------:R-:W-:-:S05]  /*0470*/  IADD3 R29, PT, PT, R20, 0x4, RZ ;  /* 0x00000004141d7810 */ /* 0x000fca0007ffe0ff */
[----:B------:R-:W-:Y:S01]  /*0480*/  IMAD.WIDE.U32 R12, R29, 0x4, R12 ;  /* 0x000000041d0c7825 */ /* 0x000fe200078e000c */
[----:B------:R-:W3:Y:S04]  /*0490*/  LDG.E R16, desc[UR6][R16.64] ;  /* 0x0000000610107981 */ /* 0x000ee8000c1e1900 */
[----:B------:R0:W5:Y:S02]  /*04a0*/  LDG.E R28, desc[UR6][R12.64] ;  /* 0x000000060c1c7981 */ /* 0x000164000c1e1900 */
[----:B0-----:R-:W-:-:S04]  /*04b0*/  IMAD.WIDE.U32 R12, R11, 0x4, R14 ;  /* 0x000000040b0c7825 */ /* 0x001fc800078e000e */
[----:B------:R-:W-:Y:S01]  /*04c0*/  IMAD.WIDE.U32 R14, R18, 0x4, R14 ;  /* 0x00000004120e7825 */ /* 0x000fe200078e000e */
[----:B------:R-:W3:Y:S05]  /*04d0*/  LDG.E R29, desc[UR6][R12.64] ;  /* 0x000000060c1d7981 */ /* 0x000eea000c1e1900 */
[----:B------:R-:W5:Y:S01]  /*04e0*/  LDG.E R14, desc[UR6][R14.64] ;  /* 0x000000060e0e7981 */ /* 0x000f62000c1e1900 */
[----:B------:R-:W-:-:S04]  /*04f0*/  IADD3 R21, PT, PT, R21, 0x8, RZ ;  /* 0x0000000815157810 */ /* 0x000fc80007ffe0ff */
[----:B------:R-:W-:Y:S02]  /*0500*/  ISETP.NE.AND P1, PT, R21, RZ, PT ;  /* 0x000000ff1500720c */ /* 0x000fe40003f25270 */
[----:B------:R-:W-:Y:S02]  /*0510*/  IADD3 R20, PT, PT, R20, 0x8, RZ ;  /* 0x0000000814147810 */ /* 0x000fe40007ffe0ff */
[C---:B------:R-:W-:Y:S02]  /*0520*/  LEA R5, R0.reuse, R5, 0x3 ;  /* 0x0000000500057211 */ /* 0x040fe400078e18ff */
[C---:B------:R-:W-:Y:S02]  /*0530*/  LEA R7, R0.reuse, R7, 0x3 ;  /* 0x0000000700077211 */ /* 0x040fe400078e18ff */
[C---:B------:R-:W-:Y:S02]  /*0540*/  LEA R8, R0.reuse, R8, 0x3 ;  /* 0x0000000800087211 */ /* 0x040fe400078e18ff */
[----:B------:R-:W-:-:S02]  /*0550*/  LEA R9, R0, R9, 0x3 ;  /* 0x0000000900097211 */ /* 0x000fc400078e18ff */
[C---:B------:R-:W-:Y:S02]  /*0560*/  LEA R10, R0.reuse, R10, 0x3 ;  /* 0x0000000a000a7211 */ /* 0x040fe400078e18ff */
[C---:B------:R-:W-:Y:S02]  /*0570*/  LEA R11, R0.reuse, R11, 0x3 ;  /* 0x0000000b000b7211 */ /* 0x040fe400078e18ff */
[C---:B------:R-:W-:Y:S02]  /*0580*/  LEA R18, R0.reuse, R18, 0x3 ;  /* 0x0000001200127211 */ /* 0x040fe400078e18ff */
[----:B------:R-:W-:Y:S01]  /*0590*/  LEA R19, R0, R19, 0x3 ;  /* 0x0000001300137211 */ /* 0x000fe200078e18ff */
[----:B--2---:R-:W-:-:S04]  /*05a0*/  FFMA R22, R25, R26, R22 ;  /* 0x0000001a19167223 */ /* 0x004fc80000000016 */
[----:B----4-:R-:W-:-:S04]  /*05b0*/  FFMA R23, R23, R24, R22 ;  /* 0x0000001817177223 */ /* 0x010fc80000000016 */
[----:B---3--:R-:W-:-:S04]  /*05c0*/  FFMA R23, R16, R29, R23 ;  /* 0x0000001d10177223 */ /* 0x008fc80000000017 */
[----:B-----5:R-:W-:Y:S01]  /*05d0*/  FFMA R26, R28, R14, R23 ;  /* 0x0000000e1c1a7223 */ /* 0x020fe20000000017 */
[----:B------:R-:W-:Y:S06]  /*05e0*/  @P1 BRA `(.L_x_4) ;  /* 0xfffffffc000c1947 */ /* 0x000fec000383ffff */
.L_x_3:
[----:B------:R-:W-:Y:S05]  /*05f0*/  @!P0 BRA `(.L_x_5) ;  /* 0x0000000400048947 */ /* 0x000fea0003800000 */
[----:B------:R-:W-:Y:S02]  /*0600*/  ISETP.GE.U32.AND P0, PT, R4, 0x4, PT ;  /* 0x000000040400780c */ /* 0x000fe40003f06070 */
[----:B------:R-:W-:-:S04]  /*0610*/  LOP3.LUT R20, R0, 0x3, RZ, 0xc0, !PT ;  /* 0x0000000300147812 */ /* 0x000fc800078ec0ff */
[----:B------:R-:W-:-:S07]  /*0620*/  ISETP.NE.AND P1, PT, R20, RZ, PT ;  /* 0x000000ff1400720c */ /* 0x000fce0003f25270 */
[----:B------:R-:W-:Y:S06]  /*0630*/  @!P0 BRA `(.L_x_6) ;  /* 0x00000000007c8947 */ /* 0x000fec0003800000 */
[----:B------:R-:W1:Y:S01]  /*0640*/  LDC.64 R4, c[0x0][0x388] ;  /* 0x0000e200ff047b82 */ /* 0x000e620000000a00 */
[-C--:B------:R-:W-:Y:S02]  /*0650*/  IMAD R11, R2, R0.reuse, R6 ;  /* 0x00000000020b7224 */ /* 0x080fe400078e0206 */
[----:B------:R-:W-:-:S03]  /*0660*/  IMAD R13, R6, R0, R3 ;  /* 0x00000000060d7224 */ /* 0x000fc600078e0203 */
[C---:B------:R-:W-:Y:S02]  /*0670*/  IADD3 R19, PT, PT, R11.reuse, 0x1, RZ ;  /* 0x000000010b137810 */ /* 0x040fe40007ffe0ff */
[----:B------:R-:W2:Y:S01]  /*0680*/  LDC.64 R8, c[0x0][0x380] ;  /* 0x0000e000ff087b82 */ /* 0x000ea20000000a00 */
[C---:B------:R-:W-:Y:S02]  /*0690*/  IADD3 R21, PT, PT, R11.reuse, 0x2, RZ ;  /* 0x000000020b157810 */ /* 0x040fe40007ffe0ff */
[----:B------:R-:W-:Y:S01]  /*06a0*/  IADD3 R27, PT, PT, R11, 0x3, RZ ;  /* 0x000000030b1b7810 */ /* 0x000fe20007ffe0ff */
[C---:B-1----:R-:W-:Y:S01]  /*06b0*/  IMAD.WIDE.U32 R16, R13.reuse, 0x4, R4 ;  /* 0x000000040d107825 */ /* 0x042fe200078e0004 */
[----:B------:R-:W-:-:S04]  /*06c0*/  IADD3 R13, PT, PT, R13, R0, RZ ;  /* 0x000000000d0d7210 */ /* 0x000fc80007ffe0ff */
[-C--:B------:R-:W-:Y:S01]  /*06d0*/  IADD3 R25, PT, PT, R13, R0.reuse, RZ ;  /* 0x000000000d197210 */ /* 0x080fe20007ffe0ff */
[--C-:B--2---:R-:W-:Y:S01]  /*06e0*/  IMAD.WIDE.U32 R22, R11, 0x4, R8.reuse ;  /* 0x000000040b167825 */ /* 0x104fe200078e0008 */
[----:B0-----:R-:W2:Y:S03]  /*06f0*/  LDG.E R16, desc[UR6][R16.64] ;  /* 0x0000000610107981 */ /* 0x001ea6000c1e1900 */
[----:B------:R-:W-:Y:S01]  /*0700*/  IMAD.WIDE.U32 R18, R19, 0x4, R8 ;  /* 0x0000000413127825 */ /* 0x000fe200078e0008 */
[----:B------:R-:W2:Y:S03]  /*0710*/  LDG.E R7, desc[UR6][R22.64] ;  /* 0x0000000616077981 */ /* 0x000ea6000c1e1900 */
[----:B------:R-:W-:Y:S02]  /*0720*/  IMAD.WIDE.U32 R14, R13, 0x4, R4 ;  /* 0x000000040d0e7825 */ /* 0x000fe400078e0004 */
[----:B------:R-:W3:Y:S02]  /*0730*/  LDG.E R18, desc[UR6][R18.64] ;  /* 0x0000000612127981 */ /* 0x000ee4000c1e1900 */
[----:B------:R-:W-:Y:S01]  /*0740*/  IMAD.WIDE.U32 R12, R21, 0x4, R8 ;  /* 0x00000004150c7825 */ /* 0x000fe200078e0008 */
[C---:B------:R-:W-:Y:S01]  /*0750*/  IADD3 R21, PT, PT, R25.reuse, R0, RZ ;  /* 0x0000000019157210 */ /* 0x040fe20007ffe0ff */
[----:B------:R-:W3:Y:S02]  /*0760*/  LDG.E R14, desc[UR6][R14.64] ;  /* 0x000000060e0e7981 */ /* 0x000ee4000c1e1900 */
[----:B------:R-:W-:-:S02]  /*0770*/  IMAD.WIDE.U32 R10, R25, 0x4, R4 ;  /* 0x00000004190a7825 */ /* 0x000fc400078e0004 */
[----:B------:R-:W4:Y:S02]  /*0780*/  LDG.E R12, desc[UR6][R12.64] ;  /* 0x000000060c0c7981 */ /* 0x000f24000c1e1900 */
[----:B------:R-:W-:Y:S02]  /*0790*/  IMAD.WIDE.U32 R8, R27, 0x4, R8 ;  /* 0x000000041b087825 */ /* 0x000fe400078e0008 */
[----:B------:R-:W4:Y:S02]  /*07a0*/  LDG.E R10, desc[UR6][R10.64] ;  /* 0x000000060a0a7981 */ /* 0x000f24000c1e1900 */
[----:B------:R-:W-:Y:S02]  /*07b0*/  IMAD.WIDE.U32 R4, R21, 0x4, R4 ;  /* 0x0000000415047825 */ /* 0x000fe400078e0004 */
[----:B------:R-:W5:Y:S04]  /*07c0*/  LDG.E R8, desc[UR6][R8.64] ;  /* 0x0000000608087981 */ /* 0x000f68000c1e1900 */
[----:B------:R-:W5:Y:S01]  /*07d0*/  LDG.E R4, desc[UR6][R4.64] ;  /* 0x0000000604047981 */ /* 0x000f62000c1e1900 */
[----:B------:R-:W-:Y:S01]  /*07e0*/  IADD3 R6, PT, PT, R6, 0x4, RZ ;  /* 0x0000000406067810 */ /* 0x000fe20007ffe0ff */
[----:B--2---:R-:W-:-:S04]  /*07f0*/  FFMA R7, R7, R16, R26 ;  /* 0x0000001007077223 */ /* 0x004fc8000000001a */
[----:B---3--:R-:W-:-:S04]  /*0800*/  FFMA R7, R18, R14, R7 ;  /* 0x0000000e12077223 */ /* 0x008fc80000000007 */
[----:B----4-:R-:W-:-:S04]  /*0810*/  FFMA R7, R12, R10, R7 ;  /* 0x0000000a0c077223 */ /* 0x010fc80000000007 */
[----:B-----5:R-:W-:-:S07]  /*0820*/  FFMA R26, R8, R4, R7 ;  /* 0x00000004081a7223 */ /* 0x020fce0000000007 */
.L_x_6:
[----:B------:R-:W-:Y:S05]  /*0830*/  @!P1 BRA `(.L_x_5) ;  /* 0x0000000000749947 */ /* 0x000fea0003800000 */
[----:B------:R-:W1:Y:S01]  /*0840*/  LDC.64 R10, c[0x0][0x388] ;  /* 0x0000e200ff0a7b82 */ /* 0x000e620000000a00 */
[----:B------:R-:W-:Y:S02]  /*0850*/  ISETP.NE.AND P0, PT, R20, 0x1, PT ;  /* 0x000000011400780c */ /* 0x000fe40003f05270 */
[----:B------:R-:W-:-:S04]  /*0860*/  LOP3.LUT R7, R0, 0x1, RZ, 0xc0, !PT ;  /* 0x0000000100077812 */ /* 0x000fc800078ec0ff */
[----:B------:R-:W-:Y:S01]  /*0870*/  ISETP.NE.U32.AND P1, PT, R7, 0x1, PT ;  /* 0x000000010700780c */ /* 0x000fe20003f25070 */
[----:B------:R-:W2:Y:S06]  /*0880*/  LDC.64 R14, c[0x0][0x380] ;  /* 0x0000e000ff0e7b82 */ /* 0x000eac0000000a00 */
[-C--:B------:R-:W-:Y:S02]  /*0890*/  @P0 IMAD R7, R2, R0.reuse, R6 ;  /* 0x0000000002070224 */ /* 0x080fe400078e0206 */
[----:B------:R-:W3:Y:S01]  /*08a0*/  LDC.64 R8, c[0x0][0x380] ;  /* 0x0000e000ff087b82 */ /* 0x000ee20000000a00 */
[C---:B------:R-:W-:Y:S01]  /*08b0*/  @P0 IMAD R13, R6.reuse, R0, R3 ;  /* 0x00000000060d0224 */ /* 0x040fe200078e0203 */
[----:B------:R-:W-:-:S02]  /*08c0*/  @P0 IADD3 R6, PT, PT, R6, 0x2, RZ ;  /* 0x0000000206060810 */ /* 0x000fc40007ffe0ff */
[----:B------:R-:W-:Y:S02]  /*08d0*/  @P0 IADD3 R19, PT, PT, R7, 0x1, RZ ;  /* 0x0000000107130810 */ /* 0x000fe40007ffe0ff */
[C---:B------:R-:W-:Y:S02]  /*08e0*/  @P0 IADD3 R21, PT, PT, R13.reuse, R0, RZ ;  /* 0x000000000d150210 */ /* 0x040fe40007ffe0ff */
[----:B------:R-:W4:Y:S01]  /*08f0*/  LDC.64 R4, c[0x0][0x388] ;  /* 0x0000e200ff047b82 */ /* 0x000f220000000a00 */
[----:B-1----:R-:W-:-:S04]  /*0900*/  @P0 IMAD.WIDE.U32 R12, R13, 0x4, R10 ;  /* 0x000000040d0c0825 */ /* 0x002fc800078e000a */
[----:B------:R-:W-:Y:S02]  /*0910*/  @P0 IMAD.WIDE.U32 R10, R21, 0x4, R10 ;  /* 0x00000004150a0825 */ /* 0x000fe400078e000a */
[----:B0-----:R-:W5:Y:S02]  /*0920*/  @P0 LDG.E R12, desc[UR6][R12.64] ;  /* 0x000000060c0c0981 */ /* 0x001f64000c1e1900 */
[--C-:B--2---:R-:W-:Y:S02]  /*0930*/  @P0 IMAD.WIDE.U32 R16, R7, 0x4, R14.reuse ;  /* 0x0000000407100825 */ /* 0x104fe400078e000e */
[----:B------:R-:W2:Y:S02]  /*0940*/  @P0 LDG.E R10, desc[UR6][R10.64] ;  /* 0x000000060a0a0981 */ /* 0x000ea4000c1e1900 */
[----:B------:R-:W-:Y:S02]  /*0950*/  @P0 IMAD.WIDE.U32 R14, R19, 0x4, R14 ;  /* 0x00000004130e0825 */ /* 0x000fe400078e000e */
[----:B------:R-:W5:Y:S02]  /*0960*/  @P0 LDG.E R7, desc[UR6][R16.64] ;  /* 0x0000000610070981 */ /* 0x000f64000c1e1900 */
[----:B------:R-:W-:-:S02]  /*0970*/  @!P1 IMAD R19, R2, R0, R6 ;  /* 0x0000000002139224 */ /* 0x000fc400078e0206 */
[----:B------:R-:W-:Y:S01]  /*0980*/  @!P1 IMAD R21, R6, R0, R3 ;  /* 0x0000000006159224 */ /* 0x000fe200078e0203 */
[----:B------:R-:W2:Y:S01]  /*0990*/  @P0 LDG.E R14, desc[UR6][R14.64] ;  /* 0x000000060e0e0981 */ /* 0x000ea2000c1e1900 */
[----:B---3--:R-:W-:-:S04]  /*09a0*/  @!P1 IMAD.WIDE.U32 R8, R19, 0x4, R8 ;  /* 0x0000000413089825 */ /* 0x008fc800078e0008 */
[----:B----4-:R-:W-:Y:S02]  /*09b0*/  @!P1 IMAD.WIDE.U32 R4, R21, 0x4, R4 ;  /* 0x0000000415049825 */ /* 0x010fe400078e0004 */
[----:B------:R-:W3:Y:S04]  /*09c0*/  @!P1 LDG.E R9, desc[UR6][R8.64] ;  /* 0x0000000608099981 */ /* 0x000ee8000c1e1900 */
[----:B------:R-:W3:Y:S01]  /*09d0*/  @!P1 LDG.E R4, desc[UR6][R4.64] ;  /* 0x0000000604049981 */ /* 0x000ee2000c1e1900 */
[----:B-----5:R-:W-:-:S04]  /*09e0*/  @P0 FFMA R7, R7, R12, R26 ;  /* 0x0000000c07070223 */ /* 0x020fc8000000001a */
[----:B--2---:R-:W-:-:S04]  /*09f0*/  @P0 FFMA R26, R14, R10, R7 ;  /* 0x0000000a0e1a0223 */ /* 0x004fc80000000007 */
[----:B---3--:R-:W-:-:S07]  /*0a00*/  @!P1 FFMA R26, R9, R4, R26 ;  /* 0x00000004091a9223 */ /* 0x008fce000000001a */
.L_x_5:
[----:B------:R-:W1:Y:S01]  /*0a10*/  LDC.64 R4, c[0x0][0x390] ;  /* 0x0000e400ff047b82 */ /* 0x000e620000000a00 */
[----:B------:R-:W-:-:S04]  /*0a20*/  IMAD R3, R2, R0, R3 ;  /* 0x0000000002037224 */ /* 0x000fc800078e0203 */
[----:B-1----:R-:W-:-:S05]  /*0a30*/  IMAD.WIDE.U32 R2, R3, 0x4, R4 ;  /* 0x0000000403027825 */ /* 0x002fca00078e0004 */
[----:B0-----:R-:W-:Y:S01]  /*0a40*/  STG.E desc[UR6][R2.64], R26 ;  /* 0x0000001a02007986 */ /* 0x001fe2000c101906 */
[----:B------:R-:W-:Y:S05]  /*0a50*/  EXIT ;  /* 0x000000000000794d */ /* 0x000fea0003800000 */
.L_x_7:
        /* <DEDUP_REMOVED lines=10> */
.L_x_9:


//--------------------- .nv.shared._Z30matmul_kernel_coalesced_coarsePKfS0_Pfj --------------------------
	.section	.nv.shared._Z30matmul_kernel_coalesced_coarsePKfS0_Pfj,"aw",@nobits
	.sectionflags	@""
	.align	4
.nv.shared._Z30matmul_kernel_coalesced_coarsePKfS0_Pfj:
	.zero		4096


//--------------------- .nv.shared.reserved.0     --------------------------
	.section	.nv.shared.reserved.0,"aw",@nobits
	.weak		__nv_reservedSMEM_offset_0_alias
	.size		__nv_reservedSMEM_offset_0_alias, 0, 64
	.other		__nv_reservedSMEM_offset_0_alias,@"STO_CUDA_RESERVED_SHARED STV_DEFAULT"
__nv_reservedSMEM_offset_0_alias:
	.zero		0
	.zero		64


//--------------------- .nv.constant0._Z30matmul_kernel_coalesced_coarsePKfS0_Pfj --------------------------
	.section	.nv.constant0._Z30matmul_kernel_coalesced_coarsePKfS0_Pfj,"a",@progbits
	.sectionflags	@""
	.align	4
.nv.constant0._Z30matmul_kernel_coalesced_coarsePKfS0_Pfj:
	.zero		924


//--------------------- .nv.constant0._Z22matmul_kernel_baselinePKfS0_Pfj --------------------------
	.section	.nv.constant0._Z22matmul_kernel_baselinePKfS0_Pfj,"a",@progbits
	.sectionflags	@""
	.align	4
.nv.constant0._Z22matmul_kernel_baselinePKfS0_Pfj:
	.zero		924


//--------------------- SYMBOLS --------------------------

	.type		.nv.reservedSmem.offset0,@object
	.size		.nv.reservedSmem.offset0,0x4
	.type		.nv.reservedSmem.cap,@object
	.size		.nv.reservedSmem.cap,0x4
